	.headerflags	@"EF_CUDA_TEXMODE_UNIFIED EF_CUDA_64BIT_ADDRESS EF_CUDA_ACCELERATORS EF_CUDA_SM90 EF_CUDA_VIRTUAL_SM(EF_CUDA_SM90)"
	.elftype	@"ET_EXEC"


//--------------------- .nv.info                  --------------------------
	.section	.nv.info,"",@"SHT_CUDA_INFO"
	.align	4


	//----- nvinfo : EIATTR_REGCOUNT
	.align		4
        /*0000*/ 	.byte	0x04, 0x2f
        /*0002*/ 	.short	(.L_3 - .L_2)
	.align		4
.L_2:
        /*0004*/ 	.word	index@(triton_poi_fused__native_batch_norm_legit_no_training_relu_10)
        /*0008*/ 	.word	0x00000020


	//----- nvinfo : EIATTR_MIN_STACK_SIZE
	.align		4
.L_3:
        /*000c*/ 	.byte	0x04, 0x12
        /*000e*/ 	.short	(.L_5 - .L_4)
	.align		4
.L_4:
        /*0010*/ 	.word	index@(triton_poi_fused__native_batch_norm_legit_no_training_relu_10)
        /*0014*/ 	.word	0x00000000


	//----- nvinfo : EIATTR_FRAME_SIZE
	.align		4
.L_5:
        /*0018*/ 	.byte	0x04, 0x11
        /*001a*/ 	.short	(.L_7 - .L_6)
	.align		4
.L_6:
        /*001c*/ 	.word	index@(triton_poi_fused__native_batch_norm_legit_no_training_relu_10)
        /*0020*/ 	.word	0x00000000


	//----- nvinfo : EIATTR_MIN_STACK_SIZE
	.align		4
.L_7:
        /*0024*/ 	.byte	0x04, 0x12
        /*0026*/ 	.short	(.L_9 - .L_8)
	.align		4
.L_8:
        /*0028*/ 	.word	index@(triton_poi_fused__native_batch_norm_legit_no_training_relu_10)
        /*002c*/ 	.word	0x00000000
.L_9:


//--------------------- .nv.info.triton_poi_fused__native_batch_norm_legit_no_training_relu_10 --------------------------
	.section	.nv.info.triton_poi_fused__native_batch_norm_legit_no_training_relu_10,"",@"SHT_CUDA_INFO"
	.sectionflags	@""
	.align	4


	//----- nvinfo : EIATTR_CUDA_API_VERSION
	.align		4
        /*0000*/ 	.byte	0x04, 0x37
        /*0002*/ 	.short	(.L_11 - .L_10)
.L_10:
        /*0004*/ 	.word	0x0000007c


	//----- nvinfo : EIATTR_KPARAM_INFO
	.align		4
.L_11:
        /*0008*/ 	.byte	0x04, 0x17
        /*000a*/ 	.short	(.L_13 - .L_12)
.L_12:
        /*000c*/ 	.word	0x00000000
        /*0010*/ 	.short	0x0006
        /*0012*/ 	.short	0x0030
        /*0014*/ 	.byte	0x00, 0xf0, 0x11, 0x00


	//----- nvinfo : EIATTR_KPARAM_INFO
	.align		4
.L_13:
        /*0018*/ 	.byte	0x04, 0x17
        /*001a*/ 	.short	(.L_15 - .L_14)
.L_14:
        /*001c*/ 	.word	0x00000000
        /*0020*/ 	.short	0x0005
        /*0022*/ 	.short	0x0028
        /*0024*/ 	.byte	0x00, 0xf4, 0x21, 0x00


	//----- nvinfo : EIATTR_KPARAM_INFO
	.align		4
.L_15:
        /*0028*/ 	.byte	0x04, 0x17
        /*002a*/ 	.short	(.L_17 - .L_16)
.L_16:
        /*002c*/ 	.word	0x00000000
        /*0030*/ 	.short	0x0004
        /*0032*/ 	.short	0x0020
        /*0034*/ 	.byte	0x00, 0xf4, 0x21, 0x00


	//----- nvinfo : EIATTR_KPARAM_INFO
	.align		4
.L_17:
        /*0038*/ 	.byte	0x04, 0x17
        /*003a*/ 	.short	(.L_19 - .L_18)
.L_18:
        /*003c*/ 	.word	0x00000000
        /*0040*/ 	.short	0x0003
        /*0042*/ 	.short	0x0018
        /*0044*/ 	.byte	0x00, 0xf4, 0x21, 0x00


	//----- nvinfo : EIATTR_KPARAM_INFO
	.align		4
.L_19:
        /*0048*/ 	.byte	0x04, 0x17
        /*004a*/ 	.short	(.L_21 - .L_20)
.L_20:
        /*004c*/ 	.word	0x00000000
        /*0050*/ 	.short	0x0002
        /*0052*/ 	.short	0x0010
        /*0054*/ 	.byte	0x00, 0xf4, 0x21, 0x00


	//----- nvinfo : EIATTR_KPARAM_INFO
	.align		4
.L_21:
        /*0058*/ 	.byte	0x04, 0x17
        /*005a*/ 	.short	(.L_23 - .L_22)
.L_22:
        /*005c*/ 	.word	0x00000000
        /*0060*/ 	.short	0x0001
        /*0062*/ 	.short	0x0008
        /*0064*/ 	.byte	0x00, 0xf4, 0x21, 0x00


	//----- nvinfo : EIATTR_KPARAM_INFO
	.align		4
.L_23:
        /*0068*/ 	.byte	0x04, 0x17
        /*006a*/ 	.short	(.L_25 - .L_24)
.L_24:
        /*006c*/ 	.word	0x00000000
        /*0070*/ 	.short	0x0000
        /*0072*/ 	.short	0x0000
        /*0074*/ 	.byte	0x00, 0xf4, 0x21, 0x00


	//----- nvinfo : EIATTR_SPARSE_MMA_MASK
	.align		4
.L_25:
        /*0078*/ 	.byte	0x03, 0x50
        /*007a*/ 	.short	0x0000


	//----- nvinfo : EIATTR_MAXREG_COUNT
	.align		4
        /*007c*/ 	.byte	0x03, 0x1b
        /*007e*/ 	.short	0x00ff


	//----- nvinfo : EIATTR_EXIT_INSTR_OFFSETS
	.align		4
        /*0080*/ 	.byte	0x04, 0x1c
        /*0082*/ 	.short	(.L_27 - .L_26)


	//   ....[0]....
.L_26:
        /*0084*/ 	.word	0x00000710


	//----- nvinfo : EIATTR_REQNTID
	.align		4
.L_27:
        /*0088*/ 	.byte	0x04, 0x10
        /*008a*/ 	.short	(.L_29 - .L_28)
.L_28:
        /*008c*/ 	.word	0x00000080
        /*0090*/ 	.word	0x00000001
        /*0094*/ 	.word	0x00000001


	//----- nvinfo : EIATTR_CBANK_PARAM_SIZE
	.align		4
.L_29:
        /*0098*/ 	.byte	0x03, 0x19
        /*009a*/ 	.short	0x0034


	//----- nvinfo : EIATTR_PARAM_CBANK
	.align		4
        /*009c*/ 	.byte	0x04, 0x0a
        /*009e*/ 	.short	(.L_31 - .L_30)
	.align		4
.L_30:
        /*00a0*/ 	.word	index@(.nv.constant0.triton_poi_fused__native_batch_norm_legit_no_training_relu_10)
        /*00a4*/ 	.short	0x0210
        /*00a6*/ 	.short	0x0034


	//----- nvinfo : EIATTR_SW_WAR
	.align		4
.L_31:
        /*00a8*/ 	.byte	0x04, 0x36
        /*00aa*/ 	.short	(.L_33 - .L_32)
.L_32:
        /*00ac*/ 	.word	0x00000008
.L_33:


//--------------------- .nv.callgraph             --------------------------
	.section	.nv.callgraph,"",@"SHT_CUDA_CALLGRAPH"
	.align	4
	.sectionentsize	8
	.align		4
        /*0000*/ 	.word	0x00000000
	.align		4
        /*0004*/ 	.word	0xffffffff
	.align		4
        /*0008*/ 	.word	0x00000000
	.align		4
        /*000c*/ 	.word	0xfffffffe
	.align		4
        /*0010*/ 	.word	0x00000000
	.align		4
        /*0014*/ 	.word	0xfffffffd
	.align		4
        /*0018*/ 	.word	0x00000000
	.align		4
        /*001c*/ 	.word	0xfffffffc


//--------------------- .nv.constant4             --------------------------
	.section	.nv.constant4,"a",@progbits
	.align	8
	.align		8
.nv.constant4:
        /*0000*/ 	.dword	_$_str
	.align		8
        /*0008*/ 	.dword	_$_str_$_2


//--------------------- .text.triton_poi_fused__native_batch_norm_legit_no_training_relu_10 --------------------------
	.section	.text.triton_poi_fused__native_batch_norm_legit_no_training_relu_10,"ax",@progbits
	.align	128
        .global         triton_poi_fused__native_batch_norm_legit_no_training_relu_10
        .type           triton_poi_fused__native_batch_norm_legit_no_training_relu_10,@function
        .size           triton_poi_fused__native_batch_norm_legit_no_training_relu_10,(.L_x_1 - triton_poi_fused__native_batch_norm_legit_no_training_relu_10)
        .other          triton_poi_fused__native_batch_norm_legit_no_training_relu_10,@"STO_CUDA_ENTRY STV_DEFAULT"
triton_poi_fused__native_batch_norm_legit_no_training_relu_10:
.text.triton_poi_fused__native_batch_norm_legit_no_training_relu_10:
[----:B------:R-:W-:Y:S01]  /*0000*/  LDC R1, c[0x0][0x28] ;  /* 0x00000a00ff017b82 */ /* 0x000fe20000000800 */
[----:B------:R-:W1:Y:S07]  /*0010*/  S2R R0, SR_TID.X ;  /* 0x0000000000007919 */ /* 0x000e6e0000002100 */
[----:B------:R-:W2:Y:S01]  /*0020*/  LDC.64 R4, c[0x0][0x220] ;  /* 0x00008800ff047b82 */ /* 0x000ea20000000a00 */
[----:B------:R-:W-:Y:S01]  /*0030*/  ULDC.64 UR4, c[0x0][0x208] ;  /* 0x0000820000047ab9 */ /* 0x000fe20000000a00 */
[----:B------:R-:W3:Y:S06]  /*0040*/  S2R R7, SR_CTAID.X ;  /* 0x0000000000077919 */ /* 0x000eec0000002500 */
[----:B------:R-:W4:Y:S08]  /*0050*/  LDC.64 R12, c[0x0][0x218] ;  /* 0x00008600ff0c7b82 */ /* 0x000f300000000a00 */
[----:B------:R-:W5:Y:S08]  /*0060*/  LDC.64 R22, c[0x0][0x210] ;  /* 0x00008400ff167b82 */ /* 0x000f700000000a00 */
[----:B------:R-:W5:Y:S01]  /*0070*/  LDC.64 R20, c[0x0][0x228] ;  /* 0x00008a00ff147b82 */ /* 0x000f620000000a00 */
[----:B-1----:R-:W-:-:S07]  /*0080*/  SHF.L.U32 R0, R0, 0x2, RZ ;  /* 0x0000000200007819 */ /* 0x002fce00000006ff */
[----:B------:R-:W1:Y:S01]  /*0090*/  LDC.64 R24, c[0x0][0x230] ;  /* 0x00008c00ff187b82 */ /* 0x000e620000000a00 */
[----:B---3--:R-:W-:Y:S02]  /*00a0*/  SHF.R.S32.HI R3, RZ, 0x15, R7 ;  /* 0x00000015ff037819 */ /* 0x008fe40000011407 */
[----:B------:R-:W-:Y:S02]  /*00b0*/  LOP3.LUT R0, R0, 0x1fc, RZ, 0xc0, !PT ;  /* 0x000001fc00007812 */ /* 0x000fe400078ec0ff */
[----:B------:R-:W-:Y:S02]  /*00c0*/  SGXT R3, R3, 0x1 ;  /* 0x000000010303781a */ /* 0x000fe40000000200 */
[----:B------:R-:W-:-:S04]  /*00d0*/  LEA R0, R7, R0, 0xa ;  /* 0x0000000007007211 */ /* 0x000fc800078e50ff */
[----:B------:R-:W-:-:S04]  /*00e0*/  LEA.HI R3, R3, R0, RZ, 0x7 ;  /* 0x0000000003037211 */ /* 0x000fc800078f38ff */
[----:B------:R-:W-:-:S04]  /*00f0*/  LOP3.LUT R3, R3, 0xffffff80, RZ, 0xc0, !PT ;  /* 0xffffff8003037812 */ /* 0x000fc800078ec0ff */
[----:B------:R-:W-:-:S05]  /*0100*/  IADD3 R3, R0, -R3, RZ ;  /* 0x8000000300037210 */ /* 0x000fca0007ffe0ff */
[----:B--2---:R-:W-:-:S06]  /*0110*/  IMAD.WIDE R4, R3, 0x4, R4 ;  /* 0x0000000403047825 */ /* 0x004fcc00078e0204 */
[----:B------:R-:W2:Y:S01]  /*0120*/  LDG.E.EL.128 R4, desc[UR4][R4.64] ;  /* 0x0000000404047981 */ /* 0x000ea2000c2e1d00 */
[----:B----4-:R-:W-:-:S04]  /*0130*/  IMAD.WIDE R12, R3, 0x4, R12 ;  /* 0x00000004030c7825 */ /* 0x010fc800078e020c */
[----:B-----5:R-:W-:Y:S02]  /*0140*/  IMAD.WIDE R22, R0, 0x4, R22 ;  /* 0x0000000400167825 */ /* 0x020fe400078e0216 */
[----:B------:R-:W3:Y:S02]  /*0150*/  LDG.E.EL.128 R12, desc[UR4][R12.64] ;  /* 0x000000040c0c7981 */ /* 0x000ee4000c2e1d00 */
[C---:B0-----:R-:W-:Y:S02]  /*0160*/  IMAD.WIDE R20, R3.reuse, 0x4, R20 ;  /* 0x0000000403147825 */ /* 0x041fe400078e0214 */
[----:B------:R-:W3:Y:S02]  /*0170*/  LDG.E.128 R16, desc[UR4][R22.64+0x800] ;  /* 0x0008000416107981 */ /* 0x000ee4000c1e1d00 */
[----:B-1----:R-:W-:-:S04]  /*0180*/  IMAD.WIDE R24, R3, 0x4, R24 ;  /* 0x0000000403187825 */ /* 0x002fc800078e0218 */
[----:B--2---:R-:W-:Y:S01]  /*0190*/  FADD R6, R6, 9.9999997473787516356e-06 ;  /* 0x3727c5ac06067421 */ /* 0x004fe20000000000 */
[----:B------:R-:W-:Y:S01]  /*01a0*/  FADD R2, R4, 9.9999997473787516356e-06 ;  /* 0x3727c5ac04027421 */ /* 0x000fe20000000000 */
[----:B------:R-:W-:-:S03]  /*01b0*/  FADD R8, R5, 9.9999997473787516356e-06 ;  /* 0x3727c5ac05087421 */ /* 0x000fc60000000000 */
[----:B------:R-:W0:Y:S08]  /*01c0*/  MUFU.SQRT R26, R2 ;  /* 0x00000002001a7308 */ /* 0x000e300000002000 */
[----:B------:R-:W1:Y:S01]  /*01d0*/  MUFU.SQRT R6, R6 ;  /* 0x0000000600067308 */ /* 0x000e620000002000 */
[----:B0-----:R-:W-:-:S07]  /*01e0*/  FSETP.GT.AND P0, PT, R26, 8.50705917302346158658e+37, PT ;  /* 0x7e8000001a00780b */ /* 0x001fce0003f04000 */
[----:B------:R0:W2:Y:S01]  /*01f0*/  MUFU.SQRT R27, R8 ;  /* 0x00000008001b7308 */ /* 0x0000a20000002000 */
[----:B------:R-:W-:Y:S02]  /*0200*/  FSETP.GEU.AND P3, PT, R26, 1.175494350822287508e-38, PT ;  /* 0x008000001a00780b */ /* 0x000fe40003f6e000 */
[C---:B-1----:R-:W-:Y:S02]  /*0210*/  FSETP.GT.AND P2, PT, R6.reuse, 8.50705917302346158658e+37, PT ;  /* 0x7e8000000600780b */ /* 0x042fe40003f44000 */
[----:B------:R-:W-:Y:S01]  /*0220*/  FSETP.GEU.AND P5, PT, R6, 1.175494350822287508e-38, PT ;  /* 0x008000000600780b */ /* 0x000fe20003fae000 */
[----:B------:R-:W-:Y:S01]  /*0230*/  HFMA2.MMA R2, -RZ, RZ, 1.625, 0 ;  /* 0x3e800000ff027435 */ /* 0x000fe200000001ff */
[----:B0-----:R-:W4:Y:S01]  /*0240*/  LDG.E.128 R8, desc[UR4][R22.64] ;  /* 0x0000000416087981 */ /* 0x001f22000c1e1d00 */
[----:B------:R-:W-:Y:S01]  /*0250*/  @P0 FMUL R26, R26, 0.25 ;  /* 0x3e8000001a1a0820 */ /* 0x000fe20000400000 */
[----:B--2---:R-:W-:-:S05]  /*0260*/  FSETP.GT.AND P1, PT, R27, 8.50705917302346158658e+37, PT ;  /* 0x7e8000001b00780b */ /* 0x004fca0003f24000 */
[----:B------:R-:W-:Y:S01]  /*0270*/  @!P3 FMUL R26, R26, 16777216 ;  /* 0x4b8000001a1ab820 */ /* 0x000fe20000400000 */
[C---:B------:R-:W-:Y:S01]  /*0280*/  FSETP.GEU.AND P4, PT, R27.reuse, 1.175494350822287508e-38, PT ;  /* 0x008000001b00780b */ /* 0x040fe20003f8e000 */
[----:B------:R-:W-:Y:S02]  /*0290*/  @P2 FMUL R6, R6, 0.25 ;  /* 0x3e80000006062820 */ /* 0x000fe40000400000 */
[----:B------:R0:W1:Y:S01]  /*02a0*/  MUFU.RCP R5, R26 ;  /* 0x0000001a00057308 */ /* 0x0000620000001000 */
[----:B------:R-:W2:Y:S01]  /*02b0*/  LDG.E.EL.128 R20, desc[UR4][R20.64] ;  /* 0x0000000414147981 */ /* 0x000ea2000c2e1d00 */
[----:B------:R-:W-:Y:S02]  /*02c0*/  @!P5 FMUL R6, R6, 16777216 ;  /* 0x4b8000000606d820 */ /* 0x000fe40000400000 */
[----:B------:R-:W-:-:S04]  /*02d0*/  @P1 FMUL R27, R27, 0.25 ;  /* 0x3e8000001b1b1820 */ /* 0x000fc80000400000 */
[----:B------:R-:W5:Y:S02]  /*02e0*/  MUFU.RCP R6, R6 ;  /* 0x0000000600067308 */ /* 0x000f640000001000 */
[----:B------:R-:W-:Y:S01]  /*02f0*/  @!P4 FMUL R27, R27, 16777216 ;  /* 0x4b8000001b1bc820 */ /* 0x000fe20000400000 */
[----:B0-----:R-:W-:-:S05]  /*0300*/  FSEL R26, R2, 1, P0 ;  /* 0x3f800000021a7808 */ /* 0x001fca0000000000 */
[----:B------:R0:W-:Y:S01]  /*0310*/  MUFU.RCP R4, R27 ;  /* 0x0000001b00047308 */ /* 0x0001e20000001000 */
[----:B------:R-:W-:Y:S01]  /*0320*/  @!P3 FMUL R26, R26, 16777216 ;  /* 0x4b8000001a1ab820 */ /* 0x000fe20000400000 */
[----:B0-----:R-:W-:-:S03]  /*0330*/  FSEL R27, R2, 1, P2 ;  /* 0x3f800000021b7808 */ /* 0x001fc60001000000 */
[----:B-1----:R-:W-:Y:S02]  /*0340*/  FMUL R3, R5, R26 ;  /* 0x0000001a05037220 */ /* 0x002fe40000400000 */
[----:B------:R-:W-:-:S04]  /*0350*/  @!P5 FMUL R27, R27, 16777216 ;  /* 0x4b8000001b1bd820 */ /* 0x000fc80000400000 */
[----:B-----5:R-:W-:Y:S02]  /*0360*/  FMUL R5, R6, R27 ;  /* 0x0000001b06057220 */ /* 0x020fe40000400000 */
[----:B------:R-:W2:Y:S01]  /*0370*/  LDG.E.EL.128 R24, desc[UR4][R24.64] ;  /* 0x0000000418187981 */ /* 0x000ea2000c2e1d00 */
[----:B------:R-:W-:-:S04]  /*0380*/  FADD R7, R7, 9.9999997473787516356e-06 ;  /* 0x3727c5ac07077421 */ /* 0x000fc80000000000 */
[----:B------:R0:W1:Y:S01]  /*0390*/  MUFU.SQRT R28, R7 ;  /* 0x00000007001c7308 */ /* 0x0000620000002000 */
[----:B------:R-:W-:Y:S01]  /*03a0*/  FSEL R29, R2, 1, P1 ;  /* 0x3f800000021d7808 */ /* 0x000fe20000800000 */
[----:B0-----:R-:W0:Y:S01]  /*03b0*/  LDC.64 R6, c[0x0][0x238] ;  /* 0x00008e00ff067b82 */ /* 0x001e220000000a00 */
[C---:B-1----:R-:W-:Y:S02]  /*03c0*/  FSETP.GT.AND P0, PT, R28.reuse, 8.50705917302346158658e+37, PT ;  /* 0x7e8000001c00780b */ /* 0x042fe40003f04000 */
[----:B------:R-:W-:-:S11]  /*03d0*/  FSETP.GEU.AND P1, PT, R28, 1.175494350822287508e-38, PT ;  /* 0x008000001c00780b */ /* 0x000fd60003f2e000 */
[----:B------:R-:W-:-:S04]  /*03e0*/  @P0 FMUL R28, R28, 0.25 ;  /* 0x3e8000001c1c0820 */ /* 0x000fc80000400000 */
[----:B------:R-:W-:Y:S01]  /*03f0*/  @!P1 FMUL R28, R28, 16777216 ;  /* 0x4b8000001c1c9820 */ /* 0x000fe20000400000 */
[----:B------:R-:W-:-:S05]  /*0400*/  @!P4 FMUL R29, R29, 16777216 ;  /* 0x4b8000001d1dc820 */ /* 0x000fca0000400000 */
[----:B------:R-:W1:Y:S01]  /*0410*/  MUFU.RCP R28, R28 ;  /* 0x0000001c001c7308 */ /* 0x000e620000001000 */
[----:B------:R-:W-:Y:S01]  /*0420*/  FMUL R4, R4, R29 ;  /* 0x0000001d04047220 */ /* 0x000fe20000400000 */
[----:B------:R-:W-:-:S05]  /*0430*/  FSEL R29, R2, 1, P0 ;  /* 0x3f800000021d7808 */ /* 0x000fca0000000000 */
[----:B------:R-:W-:Y:S01]  /*0440*/  @!P1 FMUL R29, R29, 16777216 ;  /* 0x4b8000001d1d9820 */ /* 0x000fe20000400000 */
[----:B---3--:R-:W-:Y:S01]  /*0450*/  FADD R19, R19, -R15 ;  /* 0x8000000f13137221 */ /* 0x008fe20000000000 */
[----:B------:R-:W-:Y:S01]  /*0460*/  FADD R16, R16, -R12 ;  /* 0x8000000c10107221 */ /* 0x000fe20000000000 */
[----:B------:R-:W-:Y:S01]  /*0470*/  FADD R18, R18, -R14 ;  /* 0x8000000e12127221 */ /* 0x000fe20000000000 */
[----:B-1----:R-:W-:Y:S01]  /*0480*/  FMUL R2, R28, R29 ;  /* 0x0000001d1c027220 */ /* 0x002fe20000400000 */
[----:B------:R-:W-:Y:S01]  /*0490*/  FADD R17, R17, -R13 ;  /* 0x8000000d11117221 */ /* 0x000fe20000000000 */
[----:B----4-:R-:W-:Y:S01]  /*04a0*/  FADD R11, R11, -R15 ;  /* 0x8000000f0b0b7221 */ /* 0x010fe20000000000 */
[----:B------:R-:W-:Y:S01]  /*04b0*/  FADD R8, R8, -R12 ;  /* 0x8000000c08087221 */ /* 0x000fe20000000000 */
[----:B------:R-:W-:Y:S02]  /*04c0*/  FADD R12, R10, -R14 ;  /* 0x8000000e0a0c7221 */ /* 0x000fe40000000000 */
[C---:B------:R-:W-:Y:S01]  /*04d0*/  FMUL R10, R2.reuse, R11 ;  /* 0x0000000b020a7220 */ /* 0x040fe20000400000 */
[----:B------:R-:W-:Y:S01]  /*04e0*/  FMUL R2, R2, R19 ;  /* 0x0000001302027220 */ /* 0x000fe20000400000 */
[----:B------:R-:W-:Y:S01]  /*04f0*/  FADD R9, R9, -R13 ;  /* 0x8000000d09097221 */ /* 0x000fe20000000000 */
[C---:B------:R-:W-:Y:S01]  /*0500*/  FMUL R11, R5.reuse, R12 ;  /* 0x0000000c050b7220 */ /* 0x040fe20000400000 */
[----:B------:R-:W-:Y:S01]  /*0510*/  FMUL R5, R5, R18 ;  /* 0x0000001205057220 */ /* 0x000fe20000400000 */
[C---:B------:R-:W-:Y:S01]  /*0520*/  FMUL R15, R3.reuse, R8 ;  /* 0x00000008030f7220 */ /* 0x040fe20000400000 */
[C---:B------:R-:W-:Y:S01]  /*0530*/  FMUL R8, R4.reuse, R17 ;  /* 0x0000001104087220 */ /* 0x040fe20000400000 */
[----:B------:R-:W-:Y:S01]  /*0540*/  FMUL R13, R3, R16 ;  /* 0x00000010030d7220 */ /* 0x000fe20000400000 */
[----:B------:R-:W-:Y:S01]  /*0550*/  FMUL R12, R4, R9 ;  /* 0x00000009040c7220 */ /* 0x000fe20000400000 */
[----:B--2---:R-:W-:Y:S01]  /*0560*/  FFMA R2, R23, R2, R27 ;  /* 0x0000000217027223 */ /* 0x004fe2000000001b */
[----:B------:R-:W-:Y:S01]  /*0570*/  FFMA R5, R22, R5, R26 ;  /* 0x0000000516057223 */ /* 0x000fe2000000001a */
[----:B------:R-:W-:Y:S01]  /*0580*/  FFMA R8, R21, R8, R25 ;  /* 0x0000000815087223 */ /* 0x000fe20000000019 */
[----:B------:R-:W-:Y:S01]  /*0590*/  FFMA R10, R23, R10, R27 ;  /* 0x0000000a170a7223 */ /* 0x000fe2000000001b */
[C-C-:B------:R-:W-:Y:S01]  /*05a0*/  FFMA R3, R20.reuse, R15, R24.reuse ;  /* 0x0000000f14037223 */ /* 0x140fe20000000018 */
[----:B------:R-:W-:Y:S01]  /*05b0*/  FFMA R4, R20, R13, R24 ;  /* 0x0000000d14047223 */ /* 0x000fe20000000018 */
[----:B------:R-:W-:Y:S01]  /*05c0*/  FFMA R9, R21, R12, R25 ;  /* 0x0000000c15097223 */ /* 0x000fe20000000019 */
[----:B------:R-:W-:Y:S01]  /*05d0*/  FFMA R22, R22, R11, R26 ;  /* 0x0000000b16167223 */ /* 0x000fe2000000001a */
[----:B------:R-:W-:Y:S01]  /*05e0*/  FSETP.GEU.AND P6, PT, R2, RZ, PT ;  /* 0x000000ff0200720b */ /* 0x000fe20003fce000 */
[----:B0-----:R-:W-:Y:S01]  /*05f0*/  IMAD.WIDE R12, R0, 0x4, R6 ;  /* 0x00000004000c7825 */ /* 0x001fe200078e0206 */
[----:B------:R-:W-:-:S02]  /*0600*/  FSETP.GEU.AND P5, PT, R5, RZ, PT ;  /* 0x000000ff0500720b */ /* 0x000fc40003fae000 */
[----:B------:R-:W-:Y:S02]  /*0610*/  FSETP.GEU.AND P4, PT, R8, RZ, PT ;  /* 0x000000ff0800720b */ /* 0x000fe40003f8e000 */
[----:B------:R-:W-:Y:S02]  /*0620*/  FSETP.GEU.AND P3, PT, R10, RZ, PT ;  /* 0x000000ff0a00720b */ /* 0x000fe40003f6e000 */
[----:B------:R-:W-:Y:S02]  /*0630*/  SEL R7, R2, RZ, P6 ;  /* 0x000000ff02077207 */ /* 0x000fe40003000000 */
[----:B------:R-:W-:Y:S02]  /*0640*/  FSETP.GEU.AND P0, PT, R4, RZ, PT ;  /* 0x000000ff0400720b */ /* 0x000fe40003f0e000 */
[----:B------:R-:W-:Y:S02]  /*0650*/  FSETP.GEU.AND P2, PT, R22, RZ, PT ;  /* 0x000000ff1600720b */ /* 0x000fe40003f4e000 */
[----:B------:R-:W-:-:S02]  /*0660*/  FSETP.GEU.AND P1, PT, R9, RZ, PT ;  /* 0x000000ff0900720b */ /* 0x000fc40003f2e000 */
[----:B------:R-:W-:Y:S02]  /*0670*/  FSETP.GEU.AND P6, PT, R3, RZ, PT ;  /* 0x000000ff0300720b */ /* 0x000fe40003fce000 */
[----:B------:R-:W-:Y:S02]  /*0680*/  SEL R6, R5, RZ, P5 ;  /* 0x000000ff05067207 */ /* 0x000fe40002800000 */
[----:B------:R-:W-:Y:S02]  /*0690*/  SEL R5, R8, RZ, P4 ;  /* 0x000000ff08057207 */ /* 0x000fe40002000000 */
[----:B------:R-:W-:Y:S02]  /*06a0*/  SEL R11, R10, RZ, P3 ;  /* 0x000000ff0a0b7207 */ /* 0x000fe40001800000 */
[----:B------:R-:W-:Y:S02]  /*06b0*/  SEL R10, R22, RZ, P2 ;  /* 0x000000ff160a7207 */ /* 0x000fe40001000000 */
[----:B------:R-:W-:-:S02]  /*06c0*/  SEL R9, R9, RZ, P1 ;  /* 0x000000ff09097207 */ /* 0x000fc40000800000 */
[----:B------:R-:W-:Y:S02]  /*06d0*/  SEL R8, R3, RZ, P6 ;  /* 0x000000ff03087207 */ /* 0x000fe40003000000 */
[----:B------:R-:W-:-:S03]  /*06e0*/  SEL R4, R4, RZ, P0 ;  /* 0x000000ff04047207 */ /* 0x000fc60000000000 */
[----:B------:R-:W-:Y:S04]  /*06f0*/  STG.E.128 desc[UR4][R12.64], R8 ;  /* 0x000000080c007986 */ /* 0x000fe8000c101d04 */
[----:B------:R-:W-:Y:S01]  /*0700*/  STG.E.128 desc[UR4][R12.64+0x800], R4 ;  /* 0x000800040c007986 */ /* 0x000fe2000c101d04 */
[----:B------:R-:W-:Y:S05]  /*0710*/  EXIT ;  /* 0x000000000000794d */ /* 0x000fea0003800000 */
.L_x_0:
[----:B------:R-:W-:-:S00]  /*0720*/  BRA `(.L_x_0) ;  /* 0xfffffffc00fc7947 */ /* 0x000fc0000383ffff */
[----:B------:R-:W-:-:S00]  /*0730*/  NOP ;  /* 0x0000000000007918 */ /* 0x000fc00000000000 */
        /* <DEDUP_REMOVED lines=12> */
.L_x_1:


//--------------------- .nv.global.init           --------------------------
	.section	.nv.global.init,"aw",@progbits
.nv.global.init:
	.type		_$_str,@object
	.size		_$_str,(_$_str_$_2 - _$_str)
_$_str:
        /*0000*/ 	.byte	0x5f, 0x5f, 0x43, 0x55, 0x44, 0x41, 0x5f, 0x46, 0x54, 0x5a, 0x00
	.type		_$_str_$_2,@object
	.size		_$_str_$_2,(.L_1 - _$_str_$_2)
_$_str_$_2:
        /*000b*/ 	.byte	0x5f, 0x5f, 0x43, 0x55, 0x44, 0x41, 0x5f, 0x50, 0x52, 0x45, 0x43, 0x5f, 0x53, 0x51, 0x52, 0x54
        /*001b*/ 	.byte	0x00
.L_1:


//--------------------- .nv.constant0.triton_poi_fused__native_batch_norm_legit_no_training_relu_10 --------------------------
	.section	.nv.constant0.triton_poi_fused__native_batch_norm_legit_no_training_relu_10,"a",@progbits
	.sectionflags	@""
	.align	4
.nv.constant0.triton_poi_fused__native_batch_norm_legit_no_training_relu_10:
	.zero		580
